//
// Generated by NVIDIA NVVM Compiler
//
// Compiler Build ID: CL-36424714
// Cuda compilation tools, release 13.0, V13.0.88
// Based on NVVM 20.0.0
//

.version 9.0
.target sm_100
.address_size 64

	// .globl	_Z16vectorMatrixMultPKfS0_Pfi
.extern .shared .align 16 .b8 sharedB[];

.visible .entry _Z16vectorMatrixMultPKfS0_Pfi(
	.param .u64 .ptr .align 1 _Z16vectorMatrixMultPKfS0_Pfi_param_0,
	.param .u64 .ptr .align 1 _Z16vectorMatrixMultPKfS0_Pfi_param_1,
	.param .u64 .ptr .align 1 _Z16vectorMatrixMultPKfS0_Pfi_param_2,
	.param .u32 _Z16vectorMatrixMultPKfS0_Pfi_param_3
)
{
	.reg .pred 	%p<13>;
	.reg .b32 	%r<60>;
	.reg .b32 	%f<113>;
	.reg .b64 	%rd<20>;

	ld.param.u64 	%rd6, [_Z16vectorMatrixMultPKfS0_Pfi_param_0];
	ld.param.u64 	%rd4, [_Z16vectorMatrixMultPKfS0_Pfi_param_1];
	ld.param.u64 	%rd5, [_Z16vectorMatrixMultPKfS0_Pfi_param_2];
	ld.param.u32 	%r32, [_Z16vectorMatrixMultPKfS0_Pfi_param_3];
	cvta.to.global.u64 	%rd1, %rd6;
	mov.u32 	%r33, %ctaid.x;
	mov.u32 	%r1, %ntid.x;
	mov.u32 	%r50, %tid.x;
	mad.lo.s32 	%r3, %r33, %r1, %r50;
	setp.ge.s32 	%p1, %r50, %r32;
	@%p1 bra 	$L__BB0_3;
	cvta.to.global.u64 	%rd2, %rd4;
	mov.u32 	%r35, sharedB;
$L__BB0_2:
	mul.wide.s32 	%rd7, %r50, 4;
	add.s64 	%rd8, %rd2, %rd7;
	ld.global.f32 	%f14, [%rd8];
	shl.b32 	%r34, %r50, 2;
	add.s32 	%r36, %r35, %r34;
	st.shared.f32 	[%r36], %f14;
	add.s32 	%r50, %r50, %r1;
	setp.lt.s32 	%p2, %r50, %r32;
	@%p2 bra 	$L__BB0_2;
$L__BB0_3:
	bar.sync 	0;
	setp.ge.s32 	%p3, %r3, %r32;
	@%p3 bra 	$L__BB0_18;
	setp.lt.s32 	%p4, %r32, 1;
	mov.f32 	%f112, 0f00000000;
	@%p4 bra 	$L__BB0_17;
	mul.lo.s32 	%r6, %r32, %r3;
	and.b32  	%r7, %r32, 15;
	setp.lt.u32 	%p5, %r32, 16;
	mov.f32 	%f112, 0f00000000;
	mov.b32 	%r55, 0;
	@%p5 bra 	$L__BB0_8;
	and.b32  	%r55, %r32, 2147483632;
	neg.s32 	%r53, %r55;
	mov.u32 	%r39, sharedB;
	add.s32 	%r51, %r39, 32;
	add.s64 	%rd3, %rd1, 32;
	mov.f32 	%f112, 0f00000000;
	mov.u32 	%r52, %r6;
$L__BB0_7:
	.pragma "nounroll";
	mul.wide.s32 	%rd9, %r52, 4;
	add.s64 	%rd10, %rd3, %rd9;
	ld.global.f32 	%f19, [%rd10+-32];
	ld.shared.v4.f32 	{%f20, %f21, %f22, %f23}, [%r51+-32];
	fma.rn.f32 	%f24, %f19, %f20, %f112;
	ld.global.f32 	%f25, [%rd10+-28];
	fma.rn.f32 	%f26, %f25, %f21, %f24;
	ld.global.f32 	%f27, [%rd10+-24];
	fma.rn.f32 	%f28, %f27, %f22, %f26;
	ld.global.f32 	%f29, [%rd10+-20];
	fma.rn.f32 	%f30, %f29, %f23, %f28;
	ld.global.f32 	%f31, [%rd10+-16];
	ld.shared.v4.f32 	{%f32, %f33, %f34, %f35}, [%r51+-16];
	fma.rn.f32 	%f36, %f31, %f32, %f30;
	ld.global.f32 	%f37, [%rd10+-12];
	fma.rn.f32 	%f38, %f37, %f33, %f36;
	ld.global.f32 	%f39, [%rd10+-8];
	fma.rn.f32 	%f40, %f39, %f34, %f38;
	ld.global.f32 	%f41, [%rd10+-4];
	fma.rn.f32 	%f42, %f41, %f35, %f40;
	ld.global.f32 	%f43, [%rd10];
	ld.shared.v4.f32 	{%f44, %f45, %f46, %f47}, [%r51];
	fma.rn.f32 	%f48, %f43, %f44, %f42;
	ld.global.f32 	%f49, [%rd10+4];
	fma.rn.f32 	%f50, %f49, %f45, %f48;
	ld.global.f32 	%f51, [%rd10+8];
	fma.rn.f32 	%f52, %f51, %f46, %f50;
	ld.global.f32 	%f53, [%rd10+12];
	fma.rn.f32 	%f54, %f53, %f47, %f52;
	ld.global.f32 	%f55, [%rd10+16];
	ld.shared.v4.f32 	{%f56, %f57, %f58, %f59}, [%r51+16];
	fma.rn.f32 	%f60, %f55, %f56, %f54;
	ld.global.f32 	%f61, [%rd10+20];
	fma.rn.f32 	%f62, %f61, %f57, %f60;
	ld.global.f32 	%f63, [%rd10+24];
	fma.rn.f32 	%f64, %f63, %f58, %f62;
	ld.global.f32 	%f65, [%rd10+28];
	fma.rn.f32 	%f112, %f65, %f59, %f64;
	add.s32 	%r53, %r53, 16;
	add.s32 	%r52, %r52, 16;
	add.s32 	%r51, %r51, 64;
	setp.ne.s32 	%p6, %r53, 0;
	@%p6 bra 	$L__BB0_7;
$L__BB0_8:
	setp.eq.s32 	%p7, %r7, 0;
	@%p7 bra 	$L__BB0_17;
	and.b32  	%r17, %r32, 7;
	setp.lt.u32 	%p8, %r7, 8;
	@%p8 bra 	$L__BB0_11;
	add.s32 	%r40, %r55, %r6;
	mul.wide.s32 	%rd11, %r40, 4;
	add.s64 	%rd12, %rd1, %rd11;
	ld.global.f32 	%f67, [%rd12];
	shl.b32 	%r41, %r55, 2;
	mov.u32 	%r42, sharedB;
	add.s32 	%r43, %r42, %r41;
	ld.shared.f32 	%f68, [%r43];
	fma.rn.f32 	%f69, %f67, %f68, %f112;
	ld.global.f32 	%f70, [%rd12+4];
	ld.shared.f32 	%f71, [%r43+4];
	fma.rn.f32 	%f72, %f70, %f71, %f69;
	ld.global.f32 	%f73, [%rd12+8];
	ld.shared.f32 	%f74, [%r43+8];
	fma.rn.f32 	%f75, %f73, %f74, %f72;
	ld.global.f32 	%f76, [%rd12+12];
	ld.shared.f32 	%f77, [%r43+12];
	fma.rn.f32 	%f78, %f76, %f77, %f75;
	ld.global.f32 	%f79, [%rd12+16];
	ld.shared.f32 	%f80, [%r43+16];
	fma.rn.f32 	%f81, %f79, %f80, %f78;
	ld.global.f32 	%f82, [%rd12+20];
	ld.shared.f32 	%f83, [%r43+20];
	fma.rn.f32 	%f84, %f82, %f83, %f81;
	ld.global.f32 	%f85, [%rd12+24];
	ld.shared.f32 	%f86, [%r43+24];
	fma.rn.f32 	%f87, %f85, %f86, %f84;
	ld.global.f32 	%f88, [%rd12+28];
	ld.shared.f32 	%f89, [%r43+28];
	fma.rn.f32 	%f112, %f88, %f89, %f87;
	add.s32 	%r55, %r55, 8;
$L__BB0_11:
	setp.eq.s32 	%p9, %r17, 0;
	@%p9 bra 	$L__BB0_17;
	and.b32  	%r20, %r32, 3;
	setp.lt.u32 	%p10, %r17, 4;
	@%p10 bra 	$L__BB0_14;
	add.s32 	%r44, %r55, %r6;
	mul.wide.s32 	%rd13, %r44, 4;
	add.s64 	%rd14, %rd1, %rd13;
	ld.global.f32 	%f91, [%rd14];
	shl.b32 	%r45, %r55, 2;
	mov.u32 	%r46, sharedB;
	add.s32 	%r47, %r46, %r45;
	ld.shared.f32 	%f92, [%r47];
	fma.rn.f32 	%f93, %f91, %f92, %f112;
	ld.global.f32 	%f94, [%rd14+4];
	ld.shared.f32 	%f95, [%r47+4];
	fma.rn.f32 	%f96, %f94, %f95, %f93;
	ld.global.f32 	%f97, [%rd14+8];
	ld.shared.f32 	%f98, [%r47+8];
	fma.rn.f32 	%f99, %f97, %f98, %f96;
	ld.global.f32 	%f100, [%rd14+12];
	ld.shared.f32 	%f101, [%r47+12];
	fma.rn.f32 	%f112, %f100, %f101, %f99;
	add.s32 	%r55, %r55, 4;
$L__BB0_14:
	setp.eq.s32 	%p11, %r20, 0;
	@%p11 bra 	$L__BB0_17;
	shl.b32 	%r48, %r55, 2;
	mov.u32 	%r49, sharedB;
	add.s32 	%r59, %r49, %r48;
	add.s32 	%r58, %r55, %r6;
	neg.s32 	%r57, %r20;
$L__BB0_16:
	.pragma "nounroll";
	mul.wide.s32 	%rd15, %r58, 4;
	add.s64 	%rd16, %rd1, %rd15;
	ld.global.f32 	%f102, [%rd16];
	ld.shared.f32 	%f103, [%r59];
	fma.rn.f32 	%f112, %f102, %f103, %f112;
	add.s32 	%r59, %r59, 4;
	add.s32 	%r58, %r58, 1;
	add.s32 	%r57, %r57, 1;
	setp.ne.s32 	%p12, %r57, 0;
	@%p12 bra 	$L__BB0_16;
$L__BB0_17:
	cvta.to.global.u64 	%rd17, %rd5;
	mul.wide.s32 	%rd18, %r3, 4;
	add.s64 	%rd19, %rd17, %rd18;
	st.global.f32 	[%rd19], %f112;
$L__BB0_18:
	ret;

}


// ===== COMPILED SASS (sm_100) =====

	.target	sm_100

	.elftype	@"ET_EXEC"


//--------------------- .note.nv.tkinfo           --------------------------
	.section	.note.nv.tkinfo,"",@"SHT_NOTE"
	.sectionflags	@"SHF_NOTE_NV_TKINFO"
	.tkinfo
        /*0018*/ 	.word	0x00000002
        /*0030*/ 	.string	""
        /*0030*/ 	.string	"ptxas"
        /*0030*/ 	.string	"Cuda compilation tools, release 13.0, V13.0.88"
        /*0030*/ 	.string	"Build cuda_13.0.r13.0/compiler.36424714_0"
        /*0030*/ 	.string	"-arch sm_100 -m 64 "



//--------------------- .note.nv.cuinfo           --------------------------
	.section	.note.nv.cuinfo,"",@"SHT_NOTE"
	.sectionflags	@"SHF_NOTE_NV_CUINFO"
        /*0018*/ 	.short	0x0002
        /*001a*/ 	.short	0x0064
        /*001c*/ 	.short	0x0082
	.zero		2


//--------------------- .nv.info                  --------------------------
	.section	.nv.info,"",@"SHT_CUDA_INFO"
	.align	4


	//----- nvinfo : EIATTR_REGCOUNT
	.align		4
        /*0000*/ 	.byte	0x04, 0x2f
        /*0002*/ 	.short	(.L_1 - .L_0)
	.align		4
.L_0:
        /*0004*/ 	.word	index@(_Z16vectorMatrixMultPKfS0_Pfi)
        /*0008*/ 	.word	0x00000020


	//----- nvinfo : EIATTR_FRAME_SIZE
	.align		4
.L_1:
        /*000c*/ 	.byte	0x04, 0x11
        /*000e*/ 	.short	(.L_3 - .L_2)
	.align		4
.L_2:
        /*0010*/ 	.word	index@(_Z16vectorMatrixMultPKfS0_Pfi)
        /*0014*/ 	.word	0x00000000


	//----- nvinfo : EIATTR_MIN_STACK_SIZE
	.align		4
.L_3:
        /*0018*/ 	.byte	0x04, 0x12
        /*001a*/ 	.short	(.L_5 - .L_4)
	.align		4
.L_4:
        /*001c*/ 	.word	index@(_Z16vectorMatrixMultPKfS0_Pfi)
        /*0020*/ 	.word	0x00000000
.L_5:


//--------------------- .nv.compat                --------------------------
	.section	.nv.compat,"",@"SHT_CUDA_COMPAT_INFO"
	.align	4
        /*0000*/ 	.byte	0x02, 0x09, 0x00, 0x00, 0x02, 0x02, 0x01, 0x00, 0x02, 0x05, 0x05, 0x00, 0x03, 0x07, 0x01, 0x01
        /*0010*/ 	.byte	0x02, 0x03, 0x00, 0x00, 0x02, 0x06, 0x01, 0x00, 0x04, 0x0b, 0x08, 0x00, 0x09, 0x00, 0x00, 0x00
        /*0020*/ 	.byte	0x00, 0x00, 0x00, 0x00


//--------------------- .nv.info._Z16vectorMatrixMultPKfS0_Pfi --------------------------
	.section	.nv.info._Z16vectorMatrixMultPKfS0_Pfi,"",@"SHT_CUDA_INFO"
	.sectionflags	@""
	.align	4


	//----- nvinfo : EIATTR_CUDA_API_VERSION
	.align		4
        /*0000*/ 	.byte	0x04, 0x37
        /*0002*/ 	.short	(.L_7 - .L_6)
.L_6:
        /*0004*/ 	.word	0x00000082


	//----- nvinfo : EIATTR_KPARAM_INFO
	.align		4
.L_7:
        /*0008*/ 	.byte	0x04, 0x17
        /*000a*/ 	.short	(.L_9 - .L_8)
.L_8:
        /*000c*/ 	.word	0x00000000
        /*0010*/ 	.short	0x0003
        /*0012*/ 	.short	0x0018
        /*0014*/ 	.byte	0x00, 0xf0, 0x11, 0x00


	//----- nvinfo : EIATTR_KPARAM_INFO
	.align		4
.L_9:
        /*0018*/ 	.byte	0x04, 0x17
        /*001a*/ 	.short	(.L_11 - .L_10)
.L_10:
        /*001c*/ 	.word	0x00000000
        /*0020*/ 	.short	0x0002
        /*0022*/ 	.short	0x0010
        /*0024*/ 	.byte	0x00, 0xf5, 0x21, 0x00


	//----- nvinfo : EIATTR_KPARAM_INFO
	.align		4
.L_11:
        /*0028*/ 	.byte	0x04, 0x17
        /*002a*/ 	.short	(.L_13 - .L_12)
.L_12:
        /*002c*/ 	.word	0x00000000
        /*0030*/ 	.short	0x0001
        /*0032*/ 	.short	0x0008
        /*0034*/ 	.byte	0x00, 0xf5, 0x21, 0x00


	//----- nvinfo : EIATTR_KPARAM_INFO
	.align		4
.L_13:
        /*0038*/ 	.byte	0x04, 0x17
        /*003a*/ 	.short	(.L_15 - .L_14)
.L_14:
        /*003c*/ 	.word	0x00000000
        /*0040*/ 	.short	0x0000
        /*0042*/ 	.short	0x0000
        /*0044*/ 	.byte	0x00, 0xf5, 0x21, 0x00


	//----- nvinfo : EIATTR_SPARSE_MMA_MASK
	.align		4
.L_15:
        /*0048*/ 	.byte	0x03, 0x50
        /*004a*/ 	.short	0x0000


	//----- nvinfo : EIATTR_MAXREG_COUNT
	.align		4
        /*004c*/ 	.byte	0x03, 0x1b
        /*004e*/ 	.short	0x00ff


	//----- nvinfo : EIATTR_NUM_BARRIERS
	.align		4
        /*0050*/ 	.byte	0x02, 0x4c
        /*0052*/ 	.byte	0x01
	.zero		1


	//----- nvinfo : EIATTR_MERCURY_ISA_VERSION
	.align		4
        /*0054*/ 	.byte	0x03, 0x5f
        /*0056*/ 	.short	0x0101


	//----- nvinfo : EIATTR_VRC_CTA_INIT_COUNT
	.align		4
        /*0058*/ 	.byte	0x02, 0x4a
	.zero		1
	.zero		1


	//----- nvinfo : EIATTR_EXIT_INSTR_OFFSETS
	.align		4
        /*005c*/ 	.byte	0x04, 0x1c
        /*005e*/ 	.short	(.L_17 - .L_16)


	//   ....[0]....
.L_16:
        /*0060*/ 	.word	0x00000180


	//   ....[1]....
        /*0064*/ 	.word	0x00000a30


	//----- nvinfo : EIATTR_CRS_STACK_SIZE
	.align		4
.L_17:
        /*0068*/ 	.byte	0x04, 0x1e
        /*006a*/ 	.short	(.L_19 - .L_18)
.L_18:
        /*006c*/ 	.word	0x00000000


	//----- nvinfo : EIATTR_CBANK_PARAM_SIZE
	.align		4
.L_19:
        /*0070*/ 	.byte	0x03, 0x19
        /*0072*/ 	.short	0x001c


	//----- nvinfo : EIATTR_PARAM_CBANK
	.align		4
        /*0074*/ 	.byte	0x04, 0x0a
        /*0076*/ 	.short	(.L_21 - .L_20)
	.align		4
.L_20:
        /*0078*/ 	.word	index@(.nv.constant0._Z16vectorMatrixMultPKfS0_Pfi)
        /*007c*/ 	.short	0x0380
        /*007e*/ 	.short	0x001c


	//----- nvinfo : EIATTR_SW_WAR
	.align		4
.L_21:
        /*0080*/ 	.byte	0x04, 0x36
        /*0082*/ 	.short	(.L_23 - .L_22)
.L_22:
        /*0084*/ 	.word	0x00000008
.L_23:


//--------------------- .nv.callgraph             --------------------------
	.section	.nv.callgraph,"",@"SHT_CUDA_CALLGRAPH"
	.align	4
	.sectionentsize	8
	.align		4
        /*0000*/ 	.word	0x00000000
	.align		4
        /*0004*/ 	.word	0xffffffff
	.align		4
        /*0008*/ 	.word	0x00000000
	.align		4
        /*000c*/ 	.word	0xfffffffe
	.align		4
        /*0010*/ 	.word	0x00000000
	.align		4
        /*0014*/ 	.word	0xfffffffd
	.align		4
        /*0018*/ 	.word	0x00000000
	.align		4
        /*001c*/ 	.word	0xfffffffc


//--------------------- .text._Z16vectorMatrixMultPKfS0_Pfi --------------------------
	.section	.text._Z16vectorMatrixMultPKfS0_Pfi,"ax",@progbits
	.align	128
        .global         _Z16vectorMatrixMultPKfS0_Pfi
        .type           _Z16vectorMatrixMultPKfS0_Pfi,@function
        .size           _Z16vectorMatrixMultPKfS0_Pfi,(.L_x_10 - _Z16vectorMatrixMultPKfS0_Pfi)
        .other          _Z16vectorMatrixMultPKfS0_Pfi,@"STO_CUDA_ENTRY STV_DEFAULT"
_Z16vectorMatrixMultPKfS0_Pfi:
.text._Z16vectorMatrixMultPKfS0_Pfi:
[----:B------:R-:W-:Y:S01]  /*0000*/  LDC R1, c[0x0][0x37c] ;  /* 0x0000df00ff017b82 */ /* 0x000fe20000000800 */
[----:B------:R-:W0:Y:S01]  /*0010*/  S2R R7, SR_TID.X ;  /* 0x0000000000077919 */ /* 0x000e220000002100 */
[----:B------:R-:W0:Y:S06]  /*0020*/  LDCU UR12, c[0x0][0x398] ;  /* 0x00007300ff0c77ac */ /* 0x000e2c0008000800 */
[----:B------:R-:W1:Y:S01]  /*0030*/  S2UR UR4, SR_CTAID.X ;  /* 0x00000000000479c3 */ /* 0x000e620000002500 */
[----:B------:R-:W-:Y:S01]  /*0040*/  BSSY.RECONVERGENT B0, `(.L_x_0) ;  /* 0x0000012000007945 */ /* 0x000fe20003800200 */
[----:B------:R-:W2:Y:S06]  /*0050*/  LDCU.64 UR10, c[0x0][0x358] ;  /* 0x00006b00ff0a77ac */ /* 0x000eac0008000a00 */
[----:B------:R-:W1:Y:S01]  /*0060*/  LDC R8, c[0x0][0x360] ;  /* 0x0000d800ff087b82 */ /* 0x000e620000000800 */
[----:B0-----:R-:W-:Y:S01]  /*0070*/  ISETP.GE.AND P1, PT, R7, UR12, PT ;  /* 0x0000000c07007c0c */ /* 0x001fe2000bf26270 */
[----:B-1----:R-:W-:-:S05]  /*0080*/  IMAD R0, R8, UR4, R7 ;  /* 0x0000000408007c24 */ /* 0x002fca000f8e0207 */
[----:B------:R-:W-:-:S07]  /*0090*/  ISETP.GE.AND P0, PT, R0, UR12, PT ;  /* 0x0000000c00007c0c */ /* 0x000fce000bf06270 */
[----:B--2---:R-:W-:Y:S06]  /*00a0*/  @P1 BRA `(.L_x_1) ;  /* 0x00000000002c1947 */ /* 0x004fec0003800000 */
[----:B------:R-:W0:Y:S01]  /*00b0*/  S2R R3, SR_CgaCtaId ;  /* 0x0000000000037919 */ /* 0x000e220000008800 */
[----:B------:R-:W1:Y:S01]  /*00c0*/  LDC.64 R4, c[0x0][0x388] ;  /* 0x0000e200ff047b82 */ /* 0x000e620000000a00 */
[----:B------:R-:W-:-:S04]  /*00d0*/  MOV R2, 0x400 ;  /* 0x0000040000027802 */ /* 0x000fc80000000f00 */
[----:B0-----:R-:W-:-:S07]  /*00e0*/  LEA R6, R3, R2, 0x18 ;  /* 0x0000000203067211 */ /* 0x001fce00078ec0ff */
.L_x_2:
[----:B01----:R-:W-:-:S06]  /*00f0*/  IMAD.WIDE R2, R7, 0x4, R4 ;  /* 0x0000000407027825 */ /* 0x003fcc00078e0204 */
[----:B------:R-:W2:Y:S01]  /*0100*/  LDG.E R2, desc[UR10][R2.64] ;  /* 0x0000000a02027981 */ /* 0x000ea2000c1e1900 */
[----:B------:R-:W-:Y:S02]  /*0110*/  LEA R9, R7, R6, 0x2 ;  /* 0x0000000607097211 */ /* 0x000fe400078e10ff */
[----:B------:R-:W-:-:S04]  /*0120*/  IADD3 R7, PT, PT, R8, R7, RZ ;  /* 0x0000000708077210 */ /* 0x000fc80007ffe0ff */
[----:B------:R-:W-:Y:S01]  /*0130*/  ISETP.GE.AND P1, PT, R7, UR12, PT ;  /* 0x0000000c07007c0c */ /* 0x000fe2000bf26270 */
[----:B--2---:R0:W-:-:S12]  /*0140*/  STS [R9], R2 ;  /* 0x0000000209007388 */ /* 0x0041d80000000800 */
[----:B------:R-:W-:Y:S05]  /*0150*/  @!P1 BRA `(.L_x_2) ;  /* 0xfffffffc00e49947 */ /* 0x000fea000383ffff */
.L_x_1:
[----:B------:R-:W-:Y:S05]  /*0160*/  BSYNC.RECONVERGENT B0 ;  /* 0x0000000000007941 */ /* 0x000fea0003800200 */
.L_x_0:
[----:B------:R-:W-:Y:S06]  /*0170*/  BAR.SYNC.DEFER_BLOCKING 0x0 ;  /* 0x0000000000007b1d */ /* 0x000fec0000010000 */
[----:B------:R-:W-:Y:S05]  /*0180*/  @P0 EXIT ;  /* 0x000000000000094d */ /* 0x000fea0003800000 */
[----:B------:R-:W-:Y:S01]  /*0190*/  UISETP.GE.AND UP0, UPT, UR12, 0x1, UPT ;  /* 0x000000010c00788c */ /* 0x000fe2000bf06270 */
[----:B------:R-:W-:-:S08]  /*01a0*/  HFMA2 R15, -RZ, RZ, 0, 0 ;  /* 0x00000000ff0f7431 */ /* 0x000fd000000001ff */
[----:B------:R-:W-:Y:S05]  /*01b0*/  BRA.U !UP0, `(.L_x_3) ;  /* 0x0000000908107547 */ /* 0x000fea000b800000 */
[----:B------:R-:W-:Y:S02]  /*01c0*/  UISETP.GE.U32.AND UP1, UPT, UR12, 0x10, UPT ;  /* 0x000000100c00788c */ /* 0x000fe4000bf26070 */
[----:B------:R-:W-:Y:S01]  /*01d0*/  IMAD R3, R0, UR12, RZ ;  /* 0x0000000c00037c24 */ /* 0x000fe2000f8e02ff */
[----:B------:R-:W-:Y:S01]  /*01e0*/  ULOP3.LUT UR9, UR12, 0xf, URZ, 0xc0, !UPT ;  /* 0x0000000f0c097892 */ /* 0x000fe2000f8ec0ff */
[----:B------:R-:W-:Y:S01]  /*01f0*/  MOV R15, RZ ;  /* 0x000000ff000f7202 */ /* 0x000fe20000000f00 */
[----:B------:R-:W-:Y:S02]  /*0200*/  UMOV UR4, URZ ;  /* 0x000000ff00047c82 */ /* 0x000fe40008000000 */
[----:B------:R-:W-:Y:S02]  /*0210*/  UISETP.NE.AND UP0, UPT, UR9, URZ, UPT ;  /* 0x000000ff0900728c */ /* 0x000fe4000bf05270 */
[----:B------:R-:W-:Y:S09]  /*0220*/  BRA.U !UP1, `(.L_x_4) ;  /* 0x0000000109dc7547 */ /* 0x000ff2000b800000 */
[----:B------:R-:W1:Y:S01]  /*0230*/  S2UR UR8, SR_CgaCtaId ;  /* 0x00000000000879c3 */ /* 0x000e620000008800 */
[----:B------:R-:W2:Y:S01]  /*0240*/  LDCU.64 UR6, c[0x0][0x380] ;  /* 0x00007000ff0677ac */ /* 0x000ea20008000a00 */
[----:B------:R-:W-:Y:S02]  /*0250*/  MOV R15, RZ ;  /* 0x000000ff000f7202 */ /* 0x000fe40000000f00 */
[----:B0-----:R-:W-:Y:S01]  /*0260*/  MOV R2, R3 ;  /* 0x0000000300027202 */ /* 0x001fe20000000f00 */
[----:B------:R-:W-:Y:S01]  /*0270*/  UMOV UR5, 0x400 ;  /* 0x0000040000057882 */ /* 0x000fe20000000000 */
[----:B------:R-:W-:Y:S02]  /*0280*/  ULOP3.LUT UR4, UR12, 0x7ffffff0, URZ, 0xc0, !UPT ;  /* 0x7ffffff00c047892 */ /* 0x000fe4000f8ec0ff */
[----:B--2---:R-:W-:-:S04]  /*0290*/  UIADD3 UR6, UP1, UPT, UR6, 0x20, URZ ;  /* 0x0000002006067890 */ /* 0x004fc8000ff3e0ff */
[----:B------:R-:W-:Y:S02]  /*02a0*/  UIADD3.X UR7, UPT, UPT, URZ, UR7, URZ, UP1, !UPT ;  /* 0x00000007ff077290 */ /* 0x000fe40008ffe4ff */
[----:B-1----:R-:W-:Y:S02]  /*02b0*/  ULEA UR5, UR8, UR5, 0x18 ;  /* 0x0000000508057291 */ /* 0x002fe4000f8ec0ff */
[----:B------:R-:W-:Y:S02]  /*02c0*/  UIADD3 UR8, UPT, UPT, -UR4, URZ, URZ ;  /* 0x000000ff04087290 */ /* 0x000fe4000fffe1ff */
[----:B------:R-:W-:-:S12]  /*02d0*/  UIADD3 UR5, UPT, UPT, UR5, 0x20, URZ ;  /* 0x0000002005057890 */ /* 0x000fd8000fffe0ff */
.L_x_5:
[----:B------:R-:W-:Y:S01]  /*02e0*/  MOV R26, UR6 ;  /* 0x00000006001a7c02 */ /* 0x000fe20008000f00 */
[----:B------:R-:W0:Y:S01]  /*02f0*/  LDS.128 R8, [UR5+-0x20] ;  /* 0xffffe005ff087984 */ /* 0x000e220008000c00 */
[----:B------:R-:W-:-:S03]  /*0300*/  MOV R27, UR7 ;  /* 0x00000007001b7c02 */ /* 0x000fc60008000f00 */
[----:B------:R-:W-:-:S05]  /*0310*/  IMAD.WIDE R26, R2, 0x4, R26 ;  /* 0x00000004021a7825 */ /* 0x000fca00078e021a */
[----:B------:R-:W0:Y:S04]  /*0320*/  LDG.E R4, desc[UR10][R26.64+-0x20] ;  /* 0xffffe00a1a047981 */ /* 0x000e28000c1e1900 */
[----:B------:R-:W2:Y:S04]  /*0330*/  LDG.E R5, desc[UR10][R26.64+-0x1c] ;  /* 0xffffe40a1a057981 */ /* 0x000ea8000c1e1900 */
[----:B------:R-:W3:Y:S04]  /*0340*/  LDG.E R29, desc[UR10][R26.64+-0x18] ;  /* 0xffffe80a1a1d7981 */ /* 0x000ee8000c1e1900 */
[----:B------:R-:W4:Y:S04]  /*0350*/  LDG.E R14, desc[UR10][R26.64+-0x14] ;  /* 0xffffec0a1a0e7981 */ /* 0x000f28000c1e1900 */
[----:B------:R-:W5:Y:S04]  /*0360*/  LDG.E R13, desc[UR10][R26.64+-0x10] ;  /* 0xfffff00a1a0d7981 */ /* 0x000f68000c1e1900 */
        /* <DEDUP_REMOVED lines=10> */
[----:B------:R-:W5:Y:S01]  /*0410*/  LDG.E R24, desc[UR10][R26.64+0x1c] ;  /* 0x00001c0a1a187981 */ /* 0x000f62000c1e1900 */
[----:B------:R-:W-:Y:S01]  /*0420*/  UIADD3 UR8, UPT, UPT, UR8, 0x10, URZ ;  /* 0x0000001008087890 */ /* 0x000fe2000fffe0ff */
[----:B------:R-:W-:-:S03]  /*0430*/  IADD3 R2, PT, PT, R2, 0x10, RZ ;  /* 0x0000001002027810 */ /* 0x000fc60007ffe0ff */
[----:B------:R-:W-:Y:S01]  /*0440*/  UISETP.NE.AND UP1, UPT, UR8, URZ, UPT ;  /* 0x000000ff0800728c */ /* 0x000fe2000bf25270 */
[----:B0-----:R-:W-:-:S04]  /*0450*/  FFMA R4, R4, R8, R15 ;  /* 0x0000000804047223 */ /* 0x001fc8000000000f */
[----:B--2---:R-:W-:Y:S02]  /*0460*/  FFMA R9, R9, R5, R4 ;  /* 0x0000000509097223 */ /* 0x004fe40000000004 */
[----:B------:R-:W5:Y:S02]  /*0470*/  LDS.128 R4, [UR5+-0x10] ;  /* 0xfffff005ff047984 */ /* 0x000f640008000c00 */
[----:B---3--:R-:W-:-:S04]  /*0480*/  FFMA R10, R10, R29, R9 ;  /* 0x0000001d0a0a7223 */ /* 0x008fc80000000009 */
[----:B----4-:R-:W-:Y:S02]  /*0490*/  FFMA R14, R11, R14, R10 ;  /* 0x0000000e0b0e7223 */ /* 0x010fe4000000000a */
[----:B------:R-:W0:Y:S02]  /*04a0*/  LDS.128 R8, [UR5] ;  /* 0x00000005ff087984 */ /* 0x000e240008000c00 */
[----:B-----5:R-:W-:-:S04]  /*04b0*/  FFMA R4, R13, R4, R14 ;  /* 0x000000040d047223 */ /* 0x020fc8000000000e */
[----:B------:R-:W-:Y:S02]  /*04c0*/  FFMA R5, R5, R12, R4 ;  /* 0x0000000c05057223 */ /* 0x000fe40000000004 */
[----:B------:R-:W1:Y:S01]  /*04d0*/  LDS.128 R12, [UR5+0x10] ;  /* 0x00001005ff0c7984 */ /* 0x000e620008000c00 */
[----:B------:R-:W-:Y:S01]  /*04e0*/  UIADD3 UR5, UPT, UPT, UR5, 0x40, URZ ;  /* 0x0000004005057890 */ /* 0x000fe2000fffe0ff */
[----:B------:R-:W-:-:S04]  /*04f0*/  FFMA R6, R6, R17, R5 ;  /* 0x0000001106067223 */ /* 0x000fc80000000005 */
[----:B------:R-:W-:-:S04]  /*0500*/  FFMA R6, R7, R16, R6 ;  /* 0x0000001007067223 */ /* 0x000fc80000000006 */
[----:B0-----:R-:W-:-:S04]  /*0510*/  FFMA R6, R19, R8, R6 ;  /* 0x0000000813067223 */ /* 0x001fc80000000006 */
[----:B------:R-:W-:-:S04]  /*0520*/  FFMA R9, R9, R18, R6 ;  /* 0x0000001209097223 */ /* 0x000fc80000000006 */
[----:B------:R-:W-:-:S04]  /*0530*/  FFMA R10, R10, R21, R9 ;  /* 0x000000150a0a7223 */ /* 0x000fc80000000009 */
[----:B------:R-:W-:-:S04]  /*0540*/  FFMA R10, R11, R20, R10 ;  /* 0x000000140b0a7223 */ /* 0x000fc8000000000a */
[----:B-1----:R-:W-:-:S04]  /*0550*/  FFMA R10, R23, R12, R10 ;  /* 0x0000000c170a7223 */ /* 0x002fc8000000000a */
[----:B------:R-:W-:-:S04]  /*0560*/  FFMA R13, R13, R22, R10 ;  /* 0x000000160d0d7223 */ /* 0x000fc8000000000a */
[----:B------:R-:W-:-:S04]  /*0570*/  FFMA R14, R14, R25, R13 ;  /* 0x000000190e0e7223 */ /* 0x000fc8000000000d */
[----:B------:R-:W-:Y:S01]  /*0580*/  FFMA R15, R15, R24, R14 ;  /* 0x000000180f0f7223 */ /* 0x000fe2000000000e */
[----:B------:R-:W-:Y:S06]  /*0590*/  BRA.U UP1, `(.L_x_5) ;  /* 0xfffffffd01507547 */ /* 0x000fec000b83ffff */
.L_x_4:
[----:B------:R-:W-:Y:S05]  /*05a0*/  BRA.U !UP0, `(.L_x_3) ;  /* 0x0000000508147547 */ /* 0x000fea000b800000 */
[----:B------:R-:W-:Y:S02]  /*05b0*/  UISETP.GE.U32.AND UP0, UPT, UR9, 0x8, UPT ;  /* 0x000000080900788c */ /* 0x000fe4000bf06070 */
[----:B------:R-:W-:-:S04]  /*05c0*/  ULOP3.LUT UR7, UR12, 0x7, URZ, 0xc0, !UPT ;  /* 0x000000070c077892 */ /* 0x000fc8000f8ec0ff */
[----:B------:R-:W-:-:S03]  /*05d0*/  UISETP.NE.AND UP1, UPT, UR7, URZ, UPT ;  /* 0x000000ff0700728c */ /* 0x000fc6000bf25270 */
[----:B------:R-:W-:Y:S08]  /*05e0*/  BRA.U !UP0, `(.L_x_6) ;  /* 0x0000000108687547 */ /* 0x000ff0000b800000 */
[----:B------:R-:W1:Y:S01]  /*05f0*/  LDC.64 R12, c[0x0][0x380] ;  /* 0x0000e000ff0c7b82 */ /* 0x000e620000000a00 */
[----:B------:R-:W-:-:S05]  /*0600*/  IADD3 R5, PT, PT, R3, UR4, RZ ;  /* 0x0000000403057c10 */ /* 0x000fca000fffe0ff */
[----:B-1----:R-:W-:-:S05]  /*0610*/  IMAD.WIDE R12, R5, 0x4, R12 ;  /* 0x00000004050c7825 */ /* 0x002fca00078e020c */
[----:B0-----:R-:W2:Y:S04]  /*0620*/  LDG.E R2, desc[UR10][R12.64] ;  /* 0x0000000a0c027981 */ /* 0x001ea8000c1e1900 */
[----:B------:R-:W3:Y:S04]  /*0630*/  LDG.E R17, desc[UR10][R12.64+0x4] ;  /* 0x0000040a0c117981 */ /* 0x000ee8000c1e1900 */
[----:B------:R-:W4:Y:S04]  /*0640*/  LDG.E R14, desc[UR10][R12.64+0x8] ;  /* 0x0000080a0c0e7981 */ /* 0x000f28000c1e1900 */
[----:B------:R-:W5:Y:S04]  /*0650*/  LDG.E R19, desc[UR10][R12.64+0xc] ;  /* 0x00000c0a0c137981 */ /* 0x000f68000c1e1900 */
[----:B------:R-:W5:Y:S04]  /*0660*/  LDG.E R16, desc[UR10][R12.64+0x10] ;  /* 0x0000100a0c107981 */ /* 0x000f68000c1e1900 */
[----:B------:R-:W5:Y:S04]  /*0670*/  LDG.E R21, desc[UR10][R12.64+0x14] ;  /* 0x0000140a0c157981 */ /* 0x000f68000c1e1900 */
[----:B------:R-:W5:Y:S04]  /*0680*/  LDG.E R18, desc[UR10][R12.64+0x18] ;  /* 0x0000180a0c127981 */ /* 0x000f68000c1e1900 */
[----:B------:R-:W5:Y:S01]  /*0690*/  LDG.E R23, desc[UR10][R12.64+0x1c] ;  /* 0x00001c0a0c177981 */ /* 0x000f62000c1e1900 */
[----:B------:R-:W0:Y:S01]  /*06a0*/  S2UR UR6, SR_CgaCtaId ;  /* 0x00000000000679c3 */ /* 0x000e220000008800 */
[----:B------:R-:W-:-:S02]  /*06b0*/  UMOV UR5, 0x400 ;  /* 0x0000040000057882 */ /* 0x000fc40000000000 */
[----:B0-----:R-:W-:-:S04]  /*06c0*/  ULEA UR5, UR6, UR5, 0x18 ;  /* 0x0000000506057291 */ /* 0x001fc8000f8ec0ff */
[----:B------:R-:W-:Y:S02]  /*06d0*/  ULEA UR5, UR4, UR5, 0x2 ;  /* 0x0000000504057291 */ /* 0x000fe4000f8e10ff */
[----:B------:R-:W-:-:S07]  /*06e0*/  UIADD3 UR4, UPT, UPT, UR4, 0x8, URZ ;  /* 0x0000000804047890 */ /* 0x000fce000fffe0ff */
[----:B------:R-:W2:Y:S04]  /*06f0*/  LDS.128 R8, [UR5] ;  /* 0x00000005ff087984 */ /* 0x000ea80008000c00 */
[----:B------:R-:W0:Y:S01]  /*0700*/  LDS.128 R4, [UR5+0x10] ;  /* 0x00001005ff047984 */ /* 0x000e220008000c00 */
[----:B--2---:R-:W-:-:S04]  /*0710*/  FFMA R2, R2, R8, R15 ;  /* 0x0000000802027223 */ /* 0x004fc8000000000f */
[----:B---3--:R-:W-:-:S04]  /*0720*/  FFMA R9, R17, R9, R2 ;  /* 0x0000000911097223 */ /* 0x008fc80000000002 */
[----:B----4-:R-:W-:-:S04]  /*0730*/  FFMA R10, R14, R10, R9 ;  /* 0x0000000a0e0a7223 */ /* 0x010fc80000000009 */
[----:B-----5:R-:W-:-:S04]  /*0740*/  FFMA R11, R19, R11, R10 ;  /* 0x0000000b130b7223 */ /* 0x020fc8000000000a */
[----:B0-----:R-:W-:-:S04]  /*0750*/  FFMA R4, R16, R4, R11 ;  /* 0x0000000410047223 */ /* 0x001fc8000000000b */
[----:B------:R-:W-:-:S04]  /*0760*/  FFMA R5, R21, R5, R4 ;  /* 0x0000000515057223 */ /* 0x000fc80000000004 */
[----:B------:R-:W-:-:S04]  /*0770*/  FFMA R6, R18, R6, R5 ;  /* 0x0000000612067223 */ /* 0x000fc80000000005 */
[----:B------:R-:W-:-:S07]  /*0780*/  FFMA R15, R23, R7, R6 ;  /* 0x00000007170f7223 */ /* 0x000fce0000000006 */
.L_x_6:
[----:B------:R-:W-:Y:S05]  /*0790*/  BRA.U !UP1, `(.L_x_3) ;  /* 0x0000000109987547 */ /* 0x000fea000b800000 */
[----:B------:R-:W-:Y:S02]  /*07a0*/  UISETP.GE.U32.AND UP0, UPT, UR7, 0x4, UPT ;  /* 0x000000040700788c */ /* 0x000fe4000bf06070 */
[----:B------:R-:W-:-:S04]  /*07b0*/  ULOP3.LUT UR5, UR12, 0x3, URZ, 0xc0, !UPT ;  /* 0x000000030c057892 */ /* 0x000fc8000f8ec0ff */
[----:B------:R-:W-:-:S03]  /*07c0*/  UISETP.NE.AND UP1, UPT, UR5, URZ, UPT ;  /* 0x000000ff0500728c */ /* 0x000fc6000bf25270 */
[----:B------:R-:W-:Y:S08]  /*07d0*/  BRA.U !UP0, `(.L_x_7) ;  /* 0x0000000108447547 */ /* 0x000ff0000b800000 */
[----:B------:R-:W1:Y:S01]  /*07e0*/  LDC.64 R4, c[0x0][0x380] ;  /* 0x0000e000ff047b82 */ /* 0x000e620000000a00 */
[----:B0-----:R-:W-:-:S05]  /*07f0*/  IADD3 R9, PT, PT, R3, UR4, RZ ;  /* 0x0000000403097c10 */ /* 0x001fca000fffe0ff */
[----:B-1----:R-:W-:-:S05]  /*0800*/  IMAD.WIDE R8, R9, 0x4, R4 ;  /* 0x0000000409087825 */ /* 0x002fca00078e0204 */
[----:B------:R-:W2:Y:S04]  /*0810*/  LDG.E R2, desc[UR10][R8.64] ;  /* 0x0000000a08027981 */ /* 0x000ea8000c1e1900 */
[----:B------:R-:W3:Y:S04]  /*0820*/  LDG.E R11, desc[UR10][R8.64+0x4] ;  /* 0x0000040a080b7981 */ /* 0x000ee8000c1e1900 */
[----:B------:R-:W4:Y:S04]  /*0830*/  LDG.E R10, desc[UR10][R8.64+0x8] ;  /* 0x0000080a080a7981 */ /* 0x000f28000c1e1900 */
[----:B------:R-:W5:Y:S01]  /*0840*/  LDG.E R13, desc[UR10][R8.64+0xc] ;  /* 0x00000c0a080d7981 */ /* 0x000f62000c1e1900 */
[----:B------:R-:W0:Y:S01]  /*0850*/  S2UR UR7, SR_CgaCtaId ;  /* 0x00000000000779c3 */ /* 0x000e220000008800 */
[----:B------:R-:W-:-:S02]  /*0860*/  UMOV UR6, 0x400 ;  /* 0x0000040000067882 */ /* 0x000fc40000000000 */
[----:B0-----:R-:W-:-:S04]  /*0870*/  ULEA UR6, UR7, UR6, 0x18 ;  /* 0x0000000607067291 */ /* 0x001fc8000f8ec0ff */
[----:B------:R-:W-:Y:S02]  /*0880*/  ULEA UR6, UR4, UR6, 0x2 ;  /* 0x0000000604067291 */ /* 0x000fe4000f8e10ff */
[----:B------:R-:W-:-:S07]  /*0890*/  UIADD3 UR4, UPT, UPT, UR4, 0x4, URZ ;  /* 0x0000000404047890 */ /* 0x000fce000fffe0ff */
[----:B------:R-:W2:Y:S02]  /*08a0*/  LDS.128 R4, [UR6] ;  /* 0x00000006ff047984 */ /* 0x000ea40008000c00 */
[----:B--2---:R-:W-:-:S04]  /*08b0*/  FFMA R2, R2, R4, R15 ;  /* 0x0000000402027223 */ /* 0x004fc8000000000f */
[----:B---3--:R-:W-:-:S04]  /*08c0*/  FFMA R5, R11, R5, R2 ;  /* 0x000000050b057223 */ /* 0x008fc80000000002 */
[----:B----4-:R-:W-:-:S04]  /*08d0*/  FFMA R6, R10, R6, R5 ;  /* 0x000000060a067223 */ /* 0x010fc80000000005 */
[----:B-----5:R-:W-:-:S07]  /*08e0*/  FFMA R15, R13, R7, R6 ;  /* 0x000000070d0f7223 */ /* 0x020fce0000000006 */
.L_x_7:
[----:B------:R-:W-:Y:S05]  /*08f0*/  BRA.U !UP1, `(.L_x_3) ;  /* 0x0000000109407547 */ /* 0x000fea000b800000 */
[----:B------:R-:W1:Y:S01]  /*0900*/  S2UR UR7, SR_CgaCtaId ;  /* 0x00000000000779c3 */ /* 0x000e620000008800 */
[----:B------:R-:W-:Y:S01]  /*0910*/  UMOV UR6, 0x400 ;  /* 0x0000040000067882 */ /* 0x000fe20000000000 */
[----:B------:R-:W-:-:S06]  /*0920*/  IADD3 R7, PT, PT, R3, UR4, RZ ;  /* 0x0000000403077c10 */ /* 0x000fcc000fffe0ff */
[----:B------:R-:W2:Y:S01]  /*0930*/  LDC.64 R4, c[0x0][0x380] ;  /* 0x0000e000ff047b82 */ /* 0x000ea20000000a00 */
[----:B-1----:R-:W-:Y:S02]  /*0940*/  ULEA UR7, UR7, UR6, 0x18 ;  /* 0x0000000607077291 */ /* 0x002fe4000f8ec0ff */
[----:B------:R-:W-:Y:S02]  /*0950*/  UIADD3 UR6, UPT, UPT, -UR5, URZ, URZ ;  /* 0x000000ff05067290 */ /* 0x000fe4000fffe1ff */
[----:B------:R-:W-:-:S12]  /*0960*/  ULEA UR5, UR4, UR7, 0x2 ;  /* 0x0000000704057291 */ /* 0x000fd8000f8e10ff */
.L_x_8:
[C---:B0-2---:R-:W-:Y:S01]  /*0970*/  IMAD.WIDE R2, R7.reuse, 0x4, R4 ;  /* 0x0000000407027825 */ /* 0x045fe200078e0204 */
[----:B------:R-:W0:Y:S05]  /*0980*/  LDS R6, [UR5] ;  /* 0x00000005ff067984 */ /* 0x000e2a0008000800 */
[----:B------:R-:W0:Y:S01]  /*0990*/  LDG.E R2, desc[UR10][R2.64] ;  /* 0x0000000a02027981 */ /* 0x000e22000c1e1900 */
[----:B------:R-:W-:Y:S01]  /*09a0*/  UIADD3 UR6, UPT, UPT, UR6, 0x1, URZ ;  /* 0x0000000106067890 */ /* 0x000fe2000fffe0ff */
[----:B------:R-:W-:Y:S01]  /*09b0*/  IADD3 R7, PT, PT, R7, 0x1, RZ ;  /* 0x0000000107077810 */ /* 0x000fe20007ffe0ff */
[----:B------:R-:W-:Y:S02]  /*09c0*/  UIADD3 UR5, UPT, UPT, UR5, 0x4, URZ ;  /* 0x0000000405057890 */ /* 0x000fe4000fffe0ff */
[----:B------:R-:W-:Y:S01]  /*09d0*/  UISETP.NE.AND UP0, UPT, UR6, URZ, UPT ;  /* 0x000000ff0600728c */ /* 0x000fe2000bf05270 */
[----:B0-----:R-:W-:-:S08]  /*09e0*/  FFMA R15, R2, R6, R15 ;  /* 0x00000006020f7223 */ /* 0x001fd0000000000f */
[----:B------:R-:W-:Y:S05]  /*09f0*/  BRA.U UP0, `(.L_x_8) ;  /* 0xfffffffd00dc7547 */ /* 0x000fea000b83ffff */
.L_x_3:
[----:B0-----:R-:W0:Y:S02]  /*0a00*/  LDC.64 R2, c[0x0][0x390] ;  /* 0x0000e400ff027b82 */ /* 0x001e240000000a00 */
[----:B0-----:R-:W-:-:S05]  /*0a10*/  IMAD.WIDE R2, R0, 0x4, R2 ;  /* 0x0000000400027825 */ /* 0x001fca00078e0202 */
[----:B------:R-:W-:Y:S01]  /*0a20*/  STG.E desc[UR10][R2.64], R15 ;  /* 0x0000000f02007986 */ /* 0x000fe2000c10190a */
[----:B------:R-:W-:Y:S05]  /*0a30*/  EXIT ;  /* 0x000000000000794d */ /* 0x000fea0003800000 */
.L_x_9:
[----:B------:R-:W-:-:S00]  /*0a40*/  BRA `(.L_x_9) ;  /* 0xfffffffc00fc7947 */ /* 0x000fc0000383ffff */
[----:B------:R-:W-:-:S00]  /*0a50*/  NOP ;  /* 0x0000000000007918 */ /* 0x000fc00000000000 */
        /* <DEDUP_REMOVED lines=10> */
.L_x_10:


//--------------------- .nv.shared._Z16vectorMatrixMultPKfS0_Pfi --------------------------
	.section	.nv.shared._Z16vectorMatrixMultPKfS0_Pfi,"aw",@nobits
	.sectionflags	@""
	.align	16
	.zero		1024


//--------------------- .nv.shared.reserved.0     --------------------------
	.section	.nv.shared.reserved.0,"aw",@nobits
	.weak		__nv_reservedSMEM_offset_0_alias
	.size		__nv_reservedSMEM_offset_0_alias, 0, 64
	.other		__nv_reservedSMEM_offset_0_alias,@"STO_CUDA_RESERVED_SHARED STV_DEFAULT"
__nv_reservedSMEM_offset_0_alias:
	.zero		0
	.zero		64


//--------------------- .nv.constant0._Z16vectorMatrixMultPKfS0_Pfi --------------------------
	.section	.nv.constant0._Z16vectorMatrixMultPKfS0_Pfi,"a",@progbits
	.sectionflags	@""
	.align	4
.nv.constant0._Z16vectorMatrixMultPKfS0_Pfi:
	.zero		924


//--------------------- SYMBOLS --------------------------

	.type		.nv.reservedSmem.offset0,@object
	.size		.nv.reservedSmem.offset0,0x4
	.type		.nv.reservedSmem.cap,@object
	.size		.nv.reservedSmem.cap,0x4
